//
// Generated by NVIDIA NVVM Compiler
//
// Compiler Build ID: CL-36424714
// Cuda compilation tools, release 13.0, V13.0.88
// Based on NVVM 20.0.0
//

.version 9.0
.target sm_100
.address_size 64

	// .globl	binomial_float

.visible .entry binomial_float(
	.param .u32 binomial_float_param_0,
	.param .u32 binomial_float_param_1,
	.param .u64 .ptr .align 1 binomial_float_param_2,
	.param .u64 .ptr .align 1 binomial_float_param_3,
	.param .u64 .ptr .align 1 binomial_float_param_4,
	.param .u64 .ptr .align 1 binomial_float_param_5
)
{
	.reg .pred 	%p<44>;
	.reg .b32 	%r<120>;
	.reg .b32 	%f<37>;
	.reg .b64 	%rd<20>;

	ld.param.u32 	%r38, [binomial_float_param_0];
	ld.param.u32 	%r39, [binomial_float_param_1];
	ld.param.u64 	%rd6, [binomial_float_param_2];
	ld.param.u64 	%rd8, [binomial_float_param_3];
	ld.param.u64 	%rd7, [binomial_float_param_4];
	cvta.to.global.u64 	%rd1, %rd8;
	mov.u32 	%r1, %tid.x;
	mov.u32 	%r40, %ctaid.x;
	mov.u32 	%r2, %ntid.x;
	mul.lo.s32 	%r3, %r40, %r2;
	add.s32 	%r4, %r3, %r1;
	setp.ge.s32 	%p1, %r4, %r38;
	@%p1 bra 	$L__BB0_18;
	mov.u32 	%r41, %nctaid.x;
	mul.lo.s32 	%r5, %r2, %r41;
	sub.s32 	%r42, %r39, %r4;
	and.b32  	%r6, %r42, 15;
	add.s32 	%r7, %r6, -1;
	and.b32  	%r8, %r42, 7;
	add.s32 	%r9, %r8, -1;
	sub.s32 	%r43, %r3, %r39;
	add.s32 	%r10, %r43, %r1;
	and.b32  	%r11, %r42, 3;
	and.b32  	%r44, %r42, -16;
	neg.s32 	%r12, %r44;
	add.s64 	%rd2, %rd1, 32;
	cvta.to.global.u64 	%rd3, %rd6;
	cvta.to.global.u64 	%rd4, %rd7;
	mov.u32 	%r106, %r4;
$L__BB0_2:
	setp.le.s32 	%p2, %r39, %r4;
	mul.wide.s32 	%rd9, %r106, 4;
	add.s64 	%rd10, %rd3, %rd9;
	ld.global.f32 	%f1, [%rd10];
	mov.f32 	%f36, 0f00000000;
	@%p2 bra 	$L__BB0_17;
	setp.gt.u32 	%p3, %r10, -16;
	mov.b32 	%r119, 0;
	mov.u32 	%r111, %r4;
	@%p3 bra 	$L__BB0_6;
	mov.b32 	%r119, 0;
	mov.u32 	%r107, %r12;
	mov.u32 	%r111, %r4;
$L__BB0_5:
	.pragma "nounroll";
	mul.wide.s32 	%rd11, %r111, 4;
	add.s64 	%rd12, %rd2, %rd11;
	ld.global.f32 	%f5, [%rd12+-32];
	setp.lt.f32 	%p4, %f5, %f1;
	selp.u32 	%r48, 1, 0, %p4;
	add.s32 	%r49, %r119, %r48;
	ld.global.f32 	%f6, [%rd12+-28];
	setp.lt.f32 	%p5, %f6, %f1;
	selp.u32 	%r50, 1, 0, %p5;
	add.s32 	%r51, %r49, %r50;
	ld.global.f32 	%f7, [%rd12+-24];
	setp.lt.f32 	%p6, %f7, %f1;
	selp.u32 	%r52, 1, 0, %p6;
	add.s32 	%r53, %r51, %r52;
	ld.global.f32 	%f8, [%rd12+-20];
	setp.lt.f32 	%p7, %f8, %f1;
	selp.u32 	%r54, 1, 0, %p7;
	add.s32 	%r55, %r53, %r54;
	ld.global.f32 	%f9, [%rd12+-16];
	setp.lt.f32 	%p8, %f9, %f1;
	selp.u32 	%r56, 1, 0, %p8;
	add.s32 	%r57, %r55, %r56;
	ld.global.f32 	%f10, [%rd12+-12];
	setp.lt.f32 	%p9, %f10, %f1;
	selp.u32 	%r58, 1, 0, %p9;
	add.s32 	%r59, %r57, %r58;
	ld.global.f32 	%f11, [%rd12+-8];
	setp.lt.f32 	%p10, %f11, %f1;
	selp.u32 	%r60, 1, 0, %p10;
	add.s32 	%r61, %r59, %r60;
	ld.global.f32 	%f12, [%rd12+-4];
	setp.lt.f32 	%p11, %f12, %f1;
	selp.u32 	%r62, 1, 0, %p11;
	add.s32 	%r63, %r61, %r62;
	ld.global.f32 	%f13, [%rd12];
	setp.lt.f32 	%p12, %f13, %f1;
	selp.u32 	%r64, 1, 0, %p12;
	add.s32 	%r65, %r63, %r64;
	ld.global.f32 	%f14, [%rd12+4];
	setp.lt.f32 	%p13, %f14, %f1;
	selp.u32 	%r66, 1, 0, %p13;
	add.s32 	%r67, %r65, %r66;
	ld.global.f32 	%f15, [%rd12+8];
	setp.lt.f32 	%p14, %f15, %f1;
	selp.u32 	%r68, 1, 0, %p14;
	add.s32 	%r69, %r67, %r68;
	ld.global.f32 	%f16, [%rd12+12];
	setp.lt.f32 	%p15, %f16, %f1;
	selp.u32 	%r70, 1, 0, %p15;
	add.s32 	%r71, %r69, %r70;
	ld.global.f32 	%f17, [%rd12+16];
	setp.lt.f32 	%p16, %f17, %f1;
	selp.u32 	%r72, 1, 0, %p16;
	add.s32 	%r73, %r71, %r72;
	ld.global.f32 	%f18, [%rd12+20];
	setp.lt.f32 	%p17, %f18, %f1;
	selp.u32 	%r74, 1, 0, %p17;
	add.s32 	%r75, %r73, %r74;
	ld.global.f32 	%f19, [%rd12+24];
	setp.lt.f32 	%p18, %f19, %f1;
	selp.u32 	%r76, 1, 0, %p18;
	add.s32 	%r77, %r75, %r76;
	ld.global.f32 	%f20, [%rd12+28];
	setp.lt.f32 	%p19, %f20, %f1;
	selp.u32 	%r78, 1, 0, %p19;
	add.s32 	%r119, %r77, %r78;
	add.s32 	%r111, %r111, 16;
	add.s32 	%r107, %r107, 16;
	setp.ne.s32 	%p20, %r107, 0;
	@%p20 bra 	$L__BB0_5;
$L__BB0_6:
	setp.eq.s32 	%p21, %r6, 0;
	@%p21 bra 	$L__BB0_16;
	setp.lt.u32 	%p22, %r7, 7;
	@%p22 bra 	$L__BB0_9;
	mul.wide.s32 	%rd13, %r111, 4;
	add.s64 	%rd14, %rd1, %rd13;
	ld.global.f32 	%f21, [%rd14];
	setp.lt.f32 	%p23, %f21, %f1;
	selp.u32 	%r80, 1, 0, %p23;
	add.s32 	%r81, %r119, %r80;
	ld.global.f32 	%f22, [%rd14+4];
	setp.lt.f32 	%p24, %f22, %f1;
	selp.u32 	%r82, 1, 0, %p24;
	add.s32 	%r83, %r81, %r82;
	ld.global.f32 	%f23, [%rd14+8];
	setp.lt.f32 	%p25, %f23, %f1;
	selp.u32 	%r84, 1, 0, %p25;
	add.s32 	%r85, %r83, %r84;
	ld.global.f32 	%f24, [%rd14+12];
	setp.lt.f32 	%p26, %f24, %f1;
	selp.u32 	%r86, 1, 0, %p26;
	add.s32 	%r87, %r85, %r86;
	ld.global.f32 	%f25, [%rd14+16];
	setp.lt.f32 	%p27, %f25, %f1;
	selp.u32 	%r88, 1, 0, %p27;
	add.s32 	%r89, %r87, %r88;
	ld.global.f32 	%f26, [%rd14+20];
	setp.lt.f32 	%p28, %f26, %f1;
	selp.u32 	%r90, 1, 0, %p28;
	add.s32 	%r91, %r89, %r90;
	ld.global.f32 	%f27, [%rd14+24];
	setp.lt.f32 	%p29, %f27, %f1;
	selp.u32 	%r92, 1, 0, %p29;
	add.s32 	%r93, %r91, %r92;
	ld.global.f32 	%f28, [%rd14+28];
	setp.lt.f32 	%p30, %f28, %f1;
	selp.u32 	%r94, 1, 0, %p30;
	add.s32 	%r119, %r93, %r94;
	add.s32 	%r111, %r111, 8;
$L__BB0_9:
	setp.eq.s32 	%p31, %r8, 0;
	@%p31 bra 	$L__BB0_16;
	setp.lt.u32 	%p32, %r9, 3;
	@%p32 bra 	$L__BB0_12;
	mul.wide.s32 	%rd15, %r111, 4;
	add.s64 	%rd16, %rd1, %rd15;
	ld.global.f32 	%f29, [%rd16];
	setp.lt.f32 	%p33, %f29, %f1;
	selp.u32 	%r96, 1, 0, %p33;
	add.s32 	%r97, %r119, %r96;
	ld.global.f32 	%f30, [%rd16+4];
	setp.lt.f32 	%p34, %f30, %f1;
	selp.u32 	%r98, 1, 0, %p34;
	add.s32 	%r99, %r97, %r98;
	ld.global.f32 	%f31, [%rd16+8];
	setp.lt.f32 	%p35, %f31, %f1;
	selp.u32 	%r100, 1, 0, %p35;
	add.s32 	%r101, %r99, %r100;
	ld.global.f32 	%f32, [%rd16+12];
	setp.lt.f32 	%p36, %f32, %f1;
	selp.u32 	%r102, 1, 0, %p36;
	add.s32 	%r119, %r101, %r102;
	add.s32 	%r111, %r111, 4;
$L__BB0_12:
	setp.eq.s32 	%p37, %r11, 0;
	@%p37 bra 	$L__BB0_16;
	setp.eq.s32 	%p38, %r11, 1;
	mul.wide.s32 	%rd17, %r111, 4;
	add.s64 	%rd5, %rd1, %rd17;
	ld.global.f32 	%f33, [%rd5];
	setp.lt.f32 	%p39, %f33, %f1;
	selp.u32 	%r103, 1, 0, %p39;
	add.s32 	%r119, %r119, %r103;
	@%p38 bra 	$L__BB0_16;
	setp.eq.s32 	%p40, %r11, 2;
	ld.global.f32 	%f34, [%rd5+4];
	setp.lt.f32 	%p41, %f34, %f1;
	selp.u32 	%r104, 1, 0, %p41;
	add.s32 	%r119, %r119, %r104;
	@%p40 bra 	$L__BB0_16;
	ld.global.f32 	%f35, [%rd5+8];
	setp.lt.f32 	%p42, %f35, %f1;
	selp.u32 	%r105, 1, 0, %p42;
	add.s32 	%r119, %r119, %r105;
$L__BB0_16:
	cvt.rn.f32.u32 	%f36, %r119;
$L__BB0_17:
	add.s64 	%rd19, %rd4, %rd9;
	st.global.f32 	[%rd19], %f36;
	add.s32 	%r106, %r106, %r5;
	setp.lt.s32 	%p43, %r106, %r38;
	@%p43 bra 	$L__BB0_2;
$L__BB0_18:
	ret;

}


// ===== COMPILED SASS (sm_100) =====

	.target	sm_100

	.elftype	@"ET_EXEC"


//--------------------- .note.nv.tkinfo           --------------------------
	.section	.note.nv.tkinfo,"",@"SHT_NOTE"
	.sectionflags	@"SHF_NOTE_NV_TKINFO"
	.tkinfo
        /*0018*/ 	.word	0x00000002
        /*0030*/ 	.string	""
        /*0030*/ 	.string	"ptxas"
        /*0030*/ 	.string	"Cuda compilation tools, release 13.0, V13.0.88"
        /*0030*/ 	.string	"Build cuda_13.0.r13.0/compiler.36424714_0"
        /*0030*/ 	.string	"-arch sm_100 -m 64 "



//--------------------- .note.nv.cuinfo           --------------------------
	.section	.note.nv.cuinfo,"",@"SHT_NOTE"
	.sectionflags	@"SHF_NOTE_NV_CUINFO"
        /*0018*/ 	.short	0x0002
        /*001a*/ 	.short	0x0064
        /*001c*/ 	.short	0x0082
	.zero		2


//--------------------- .nv.info                  --------------------------
	.section	.nv.info,"",@"SHT_CUDA_INFO"
	.align	4


	//----- nvinfo : EIATTR_REGCOUNT
	.align		4
        /*0000*/ 	.byte	0x04, 0x2f
        /*0002*/ 	.short	(.L_1 - .L_0)
	.align		4
.L_0:
        /*0004*/ 	.word	index@(binomial_float)
        /*0008*/ 	.word	0x00000020


	//----- nvinfo : EIATTR_FRAME_SIZE
	.align		4
.L_1:
        /*000c*/ 	.byte	0x04, 0x11
        /*000e*/ 	.short	(.L_3 - .L_2)
	.align		4
.L_2:
        /*0010*/ 	.word	index@(binomial_float)
        /*0014*/ 	.word	0x00000000


	//----- nvinfo : EIATTR_MIN_STACK_SIZE
	.align		4
.L_3:
        /*0018*/ 	.byte	0x04, 0x12
        /*001a*/ 	.short	(.L_5 - .L_4)
	.align		4
.L_4:
        /*001c*/ 	.word	index@(binomial_float)
        /*0020*/ 	.word	0x00000000
.L_5:


//--------------------- .nv.compat                --------------------------
	.section	.nv.compat,"",@"SHT_CUDA_COMPAT_INFO"
	.align	4
        /*0000*/ 	.byte	0x02, 0x09, 0x00, 0x00, 0x02, 0x02, 0x01, 0x00, 0x02, 0x05, 0x05, 0x00, 0x03, 0x07, 0x01, 0x01
        /*0010*/ 	.byte	0x02, 0x03, 0x00, 0x00, 0x02, 0x06, 0x01, 0x00, 0x04, 0x0b, 0x08, 0x00, 0x09, 0x00, 0x00, 0x00
        /*0020*/ 	.byte	0x00, 0x00, 0x00, 0x00


//--------------------- .nv.info.binomial_float   --------------------------
	.section	.nv.info.binomial_float,"",@"SHT_CUDA_INFO"
	.sectionflags	@""
	.align	4


	//----- nvinfo : EIATTR_CUDA_API_VERSION
	.align		4
        /*0000*/ 	.byte	0x04, 0x37
        /*0002*/ 	.short	(.L_7 - .L_6)
.L_6:
        /*0004*/ 	.word	0x00000082


	//----- nvinfo : EIATTR_KPARAM_INFO
	.align		4
.L_7:
        /*0008*/ 	.byte	0x04, 0x17
        /*000a*/ 	.short	(.L_9 - .L_8)
.L_8:
        /*000c*/ 	.word	0x00000000
        /*0010*/ 	.short	0x0005
        /*0012*/ 	.short	0x0020
        /*0014*/ 	.byte	0x00, 0xf5, 0x21, 0x00


	//----- nvinfo : EIATTR_KPARAM_INFO
	.align		4
.L_9:
        /*0018*/ 	.byte	0x04, 0x17
        /*001a*/ 	.short	(.L_11 - .L_10)
.L_10:
        /*001c*/ 	.word	0x00000000
        /*0020*/ 	.short	0x0004
        /*0022*/ 	.short	0x0018
        /*0024*/ 	.byte	0x00, 0xf5, 0x21, 0x00


	//----- nvinfo : EIATTR_KPARAM_INFO
	.align		4
.L_11:
        /*0028*/ 	.byte	0x04, 0x17
        /*002a*/ 	.short	(.L_13 - .L_12)
.L_12:
        /*002c*/ 	.word	0x00000000
        /*0030*/ 	.short	0x0003
        /*0032*/ 	.short	0x0010
        /*0034*/ 	.byte	0x00, 0xf5, 0x21, 0x00


	//----- nvinfo : EIATTR_KPARAM_INFO
	.align		4
.L_13:
        /*0038*/ 	.byte	0x04, 0x17
        /*003a*/ 	.short	(.L_15 - .L_14)
.L_14:
        /*003c*/ 	.word	0x00000000
        /*0040*/ 	.short	0x0002
        /*0042*/ 	.short	0x0008
        /*0044*/ 	.byte	0x00, 0xf5, 0x21, 0x00


	//----- nvinfo : EIATTR_KPARAM_INFO
	.align		4
.L_15:
        /*0048*/ 	.byte	0x04, 0x17
        /*004a*/ 	.short	(.L_17 - .L_16)
.L_16:
        /*004c*/ 	.word	0x00000000
        /*0050*/ 	.short	0x0001
        /*0052*/ 	.short	0x0004
        /*0054*/ 	.byte	0x00, 0xf0, 0x11, 0x00


	//----- nvinfo : EIATTR_KPARAM_INFO
	.align		4
.L_17:
        /*0058*/ 	.byte	0x04, 0x17
        /*005a*/ 	.short	(.L_19 - .L_18)
.L_18:
        /*005c*/ 	.word	0x00000000
        /*0060*/ 	.short	0x0000
        /*0062*/ 	.short	0x0000
        /*0064*/ 	.byte	0x00, 0xf0, 0x11, 0x00


	//----- nvinfo : EIATTR_SPARSE_MMA_MASK
	.align		4
.L_19:
        /*0068*/ 	.byte	0x03, 0x50
        /*006a*/ 	.short	0x0000


	//----- nvinfo : EIATTR_MAXREG_COUNT
	.align		4
        /*006c*/ 	.byte	0x03, 0x1b
        /*006e*/ 	.short	0x00ff


	//----- nvinfo : EIATTR_MERCURY_ISA_VERSION
	.align		4
        /*0070*/ 	.byte	0x03, 0x5f
        /*0072*/ 	.short	0x0101


	//----- nvinfo : EIATTR_VRC_CTA_INIT_COUNT
	.align		4
        /*0074*/ 	.byte	0x02, 0x4a
	.zero		1
	.zero		1


	//----- nvinfo : EIATTR_EXIT_INSTR_OFFSETS
	.align		4
        /*0078*/ 	.byte	0x04, 0x1c
        /*007a*/ 	.short	(.L_21 - .L_20)


	//   ....[0]....
.L_20:
        /*007c*/ 	.word	0x00000080


	//   ....[1]....
        /*0080*/ 	.word	0x00000d50


	//----- nvinfo : EIATTR_CRS_STACK_SIZE
	.align		4
.L_21:
        /*0084*/ 	.byte	0x04, 0x1e
        /*0086*/ 	.short	(.L_23 - .L_22)
.L_22:
        /*0088*/ 	.word	0x00000000


	//----- nvinfo : EIATTR_CBANK_PARAM_SIZE
	.align		4
.L_23:
        /*008c*/ 	.byte	0x03, 0x19
        /*008e*/ 	.short	0x0028


	//----- nvinfo : EIATTR_PARAM_CBANK
	.align		4
        /*0090*/ 	.byte	0x04, 0x0a
        /*0092*/ 	.short	(.L_25 - .L_24)
	.align		4
.L_24:
        /*0094*/ 	.word	index@(.nv.constant0.binomial_float)
        /*0098*/ 	.short	0x0380
        /*009a*/ 	.short	0x0028


	//----- nvinfo : EIATTR_SW_WAR
	.align		4
.L_25:
        /*009c*/ 	.byte	0x04, 0x36
        /*009e*/ 	.short	(.L_27 - .L_26)
.L_26:
        /*00a0*/ 	.word	0x00000008
.L_27:


//--------------------- .nv.callgraph             --------------------------
	.section	.nv.callgraph,"",@"SHT_CUDA_CALLGRAPH"
	.align	4
	.sectionentsize	8
	.align		4
        /*0000*/ 	.word	0x00000000
	.align		4
        /*0004*/ 	.word	0xffffffff
	.align		4
        /*0008*/ 	.word	0x00000000
	.align		4
        /*000c*/ 	.word	0xfffffffe
	.align		4
        /*0010*/ 	.word	0x00000000
	.align		4
        /*0014*/ 	.word	0xfffffffd
	.align		4
        /*0018*/ 	.word	0x00000000
	.align		4
        /*001c*/ 	.word	0xfffffffc


//--------------------- .text.binomial_float      --------------------------
	.section	.text.binomial_float,"ax",@progbits
	.align	128
        .global         binomial_float
        .type           binomial_float,@function
        .size           binomial_float,(.L_x_13 - binomial_float)
        .other          binomial_float,@"STO_CUDA_ENTRY STV_DEFAULT"
binomial_float:
.text.binomial_float:
[----:B------:R-:W-:Y:S01]  /*0000*/  LDC R1, c[0x0][0x37c] ;  /* 0x0000df00ff017b82 */ /* 0x000fe20000000800 */
[----:B------:R-:W0:Y:S07]  /*0010*/  S2R R2, SR_TID.X ;  /* 0x0000000000027919 */ /* 0x000e2e0000002100 */
[----:B------:R-:W1:Y:S01]  /*0020*/  S2UR UR4, SR_CTAID.X ;  /* 0x00000000000479c3 */ /* 0x000e620000002500 */
[----:B------:R-:W1:Y:S01]  /*0030*/  LDCU UR5, c[0x0][0x360] ;  /* 0x00006c00ff0577ac */ /* 0x000e620008000800 */
[----:B------:R-:W2:Y:S01]  /*0040*/  LDCU UR6, c[0x0][0x380] ;  /* 0x00007000ff0677ac */ /* 0x000ea20008000800 */
[----:B-1----:R-:W-:-:S06]  /*0050*/  UIMAD UR4, UR4, UR5, URZ ;  /* 0x00000005040472a4 */ /* 0x002fcc000f8e02ff */
[----:B0-----:R-:W-:-:S05]  /*0060*/  VIADD R0, R2, UR4 ;  /* 0x0000000402007c36 */ /* 0x001fca0008000000 */
[----:B--2---:R-:W-:-:S13]  /*0070*/  ISETP.GE.AND P0, PT, R0, UR6, PT ;  /* 0x0000000600007c0c */ /* 0x004fda000bf06270 */
[----:B------:R-:W-:Y:S05]  /*0080*/  @P0 EXIT ;  /* 0x000000000000094d */ /* 0x000fea0003800000 */
[----:B------:R-:W0:Y:S01]  /*0090*/  LDC R3, c[0x0][0x384] ;  /* 0x0000e100ff037b82 */ /* 0x000e220000000800 */
[----:B------:R-:W1:Y:S01]  /*00a0*/  LDCU.64 UR8, c[0x0][0x390] ;  /* 0x00007200ff0877ac */ /* 0x000e620008000a00 */
[----:B------:R-:W2:Y:S01]  /*00b0*/  LDCU UR6, c[0x0][0x370] ;  /* 0x00006e00ff0677ac */ /* 0x000ea20008000800 */
[----:B------:R-:W3:Y:S01]  /*00c0*/  LDCU.64 UR10, c[0x0][0x358] ;  /* 0x00006b00ff0a77ac */ /* 0x000ee20008000a00 */
[----:B-1----:R-:W-:-:S04]  /*00d0*/  UIADD3 UR7, UP0, UPT, UR8, 0x20, URZ ;  /* 0x0000002008077890 */ /* 0x002fc8000ff1e0ff */
[----:B------:R-:W-:Y:S01]  /*00e0*/  UIADD3.X UR8, UPT, UPT, URZ, UR9, URZ, UP0, !UPT ;  /* 0x00000009ff087290 */ /* 0x000fe200087fe4ff */
[----:B0-----:R-:W-:Y:S01]  /*00f0*/  IMAD.IADD R5, R3, 0x1, -R0 ;  /* 0x0000000103057824 */ /* 0x001fe200078e0a00 */
[----:B------:R-:W-:Y:S01]  /*0100*/  IADD3 R2, PT, PT, R2, UR4, -R3 ;  /* 0x0000000402027c10 */ /* 0x000fe2000fffe803 */
[----:B--2---:R-:W-:-:S03]  /*0110*/  UIMAD UR4, UR5, UR6, URZ ;  /* 0x00000006050472a4 */ /* 0x004fc6000f8e02ff */
[C---:B------:R-:W-:Y:S02]  /*0120*/  LOP3.LUT R20, R5.reuse, 0xf, RZ, 0xc0, !PT ;  /* 0x0000000f05147812 */ /* 0x040fe400078ec0ff */
[C---:B------:R-:W-:Y:S02]  /*0130*/  LOP3.LUT R22, R5.reuse, 0x7, RZ, 0xc0, !PT ;  /* 0x0000000705167812 */ /* 0x040fe400078ec0ff */
[----:B------:R-:W-:Y:S01]  /*0140*/  LOP3.LUT R6, R5, 0xfffffff0, RZ, 0xc0, !PT ;  /* 0xfffffff005067812 */ /* 0x000fe200078ec0ff */
[----:B------:R-:W-:Y:S01]  /*0150*/  VIADD R3, R20, 0xffffffff ;  /* 0xffffffff14037836 */ /* 0x000fe20000000000 */
[----:B------:R-:W-:Y:S02]  /*0160*/  IADD3 R4, PT, PT, R22, -0x1, RZ ;  /* 0xffffffff16047810 */ /* 0x000fe40007ffe0ff */
[----:B------:R-:W-:Y:S01]  /*0170*/  ISETP.GT.U32.AND P0, PT, R2, -0x10, PT ;  /* 0xfffffff00200780c */ /* 0x000fe20003f04070 */
[----:B------:R-:W-:Y:S01]  /*0180*/  IMAD.MOV R6, RZ, RZ, -R6 ;  /* 0x000000ffff067224 */ /* 0x000fe200078e0a06 */
[----:B------:R-:W-:Y:S01]  /*0190*/  ISETP.GE.U32.AND P2, PT, R4, 0x3, PT ;  /* 0x000000030400780c */ /* 0x000fe20003f46070 */
[----:B------:R-:W-:Y:S01]  /*01a0*/  IMAD.MOV.U32 R4, RZ, RZ, R0 ;  /* 0x000000ffff047224 */ /* 0x000fe200078e0000 */
[----:B------:R-:W-:-:S02]  /*01b0*/  ISETP.GE.U32.AND P1, PT, R3, 0x7, PT ;  /* 0x000000070300780c */ /* 0x000fc40003f26070 */
[----:B---3--:R-:W-:-:S11]  /*01c0*/  LOP3.LUT R5, R5, 0x3, RZ, 0xc0, !PT ;  /* 0x0000000305057812 */ /* 0x008fd600078ec0ff */
.L_x_11:
[----:B0-----:R-:W0:Y:S01]  /*01d0*/  LDCU.64 UR12, c[0x0][0x380] ;  /* 0x00007000ff0c77ac */ /* 0x001e220008000a00 */
[----:B------:R-:W-:Y:S01]  /*01e0*/  IMAD.MOV.U32 R7, RZ, RZ, R4 ;  /* 0x000000ffff077224 */ /* 0x000fe200078e0004 */
[----:B------:R-:W-:Y:S01]  /*01f0*/  IADD3 R4, PT, PT, R4, UR4, RZ ;  /* 0x0000000404047c10 */ /* 0x000fe2000fffe0ff */
[----:B------:R-:W-:Y:S01]  /*0200*/  BSSY.RECONVERGENT B0, `(.L_x_0) ;  /* 0x00000b0000007945 */ /* 0x000fe20003800200 */
[----:B------:R-:W-:Y:S01]  /*0210*/  IMAD.MOV.U32 R11, RZ, RZ, RZ ;  /* 0x000000ffff0b7224 */ /* 0x000fe200078e00ff */
[----:B0-----:R-:W-:Y:S02]  /*0220*/  ISETP.GE.AND P4, PT, R0, UR13, PT ;  /* 0x0000000d00007c0c */ /* 0x001fe4000bf86270 */
[----:B------:R-:W-:-:S11]  /*0230*/  ISETP.GE.AND P3, PT, R4, UR12, PT ;  /* 0x0000000c04007c0c */ /* 0x000fd6000bf66270 */
[----:B-----5:R-:W-:Y:S05]  /*0240*/  @P4 BRA `(.L_x_1) ;  /* 0x0000000800ac4947 */ /* 0x020fea0003800000 */
[----:B------:R-:W0:Y:S02]  /*0250*/  LDC.64 R2, c[0x0][0x388] ;  /* 0x0000e200ff027b82 */ /* 0x000e240000000a00 */
[----:B0-----:R-:W-:-:S05]  /*0260*/  IMAD.WIDE R2, R7, 0x4, R2 ;  /* 0x0000000407027825 */ /* 0x001fca00078e0202 */
[----:B------:R0:W5:Y:S01]  /*0270*/  LDG.E R8, desc[UR10][R2.64] ;  /* 0x0000000a02087981 */ /* 0x000162000c1e1900 */
[----:B------:R-:W-:Y:S01]  /*0280*/  BSSY.RECONVERGENT B1, `(.L_x_2) ;  /* 0x000004f000017945 */ /* 0x000fe20003800200 */
[----:B------:R-:W-:Y:S01]  /*0290*/  ISETP.NE.AND P4, PT, R20, RZ, PT ;  /* 0x000000ff1400720c */ /* 0x000fe20003f85270 */
[----:B------:R-:W-:Y:S02]  /*02a0*/  IMAD.MOV.U32 R11, RZ, RZ, RZ ;  /* 0x000000ffff0b7224 */ /* 0x000fe400078e00ff */
[----:B------:R-:W-:Y:S01]  /*02b0*/  IMAD.MOV.U32 R9, RZ, RZ, R0 ;  /* 0x000000ffff097224 */ /* 0x000fe200078e0000 */
[----:B------:R-:W-:Y:S09]  /*02c0*/  @P0 BRA `(.L_x_3) ;  /* 0x0000000400280947 */ /* 0x000ff20003800000 */
[----:B------:R-:W-:Y:S02]  /*02d0*/  HFMA2 R11, -RZ, RZ, 0, 0 ;  /* 0x00000000ff0b7431 */ /* 0x000fe400000001ff */
[----:B------:R-:W-:Y:S02]  /*02e0*/  IMAD.MOV.U32 R10, RZ, RZ, R6 ;  /* 0x000000ffff0a7224 */ /* 0x000fe400078e0006 */
[----:B------:R-:W-:-:S07]  /*02f0*/  IMAD.MOV.U32 R9, RZ, RZ, R0 ;  /* 0x000000ffff097224 */ /* 0x000fce00078e0000 */
.L_x_4:
[----:B0-----:R-:W-:Y:S01]  /*0300*/  MOV R3, UR8 ;  /* 0x0000000800037c02 */ /* 0x001fe20008000f00 */
[----:B------:R-:W-:-:S04]  /*0310*/  IMAD.U32 R2, RZ, RZ, UR7 ;  /* 0x00000007ff027e24 */ /* 0x000fc8000f8e00ff */
[----:B------:R-:W-:-:S05]  /*0320*/  IMAD.WIDE R2, R9, 0x4, R2 ;  /* 0x0000000409027825 */ /* 0x000fca00078e0202 */
[----:B------:R-:W2:Y:S04]  /*0330*/  LDG.E R14, desc[UR10][R2.64+-0x20] ;  /* 0xffffe00a020e7981 */ /* 0x000ea8000c1e1900 */
[----:B------:R-:W3:Y:S04]  /*0340*/  LDG.E R18, desc[UR10][R2.64+-0x1c] ;  /* 0xffffe40a02127981 */ /* 0x000ee8000c1e1900 */
[----:B------:R-:W4:Y:S04]  /*0350*/  LDG.E R13, desc[UR10][R2.64+-0x18] ;  /* 0xffffe80a020d7981 */ /* 0x000f28000c1e1900 */
        /* <DEDUP_REMOVED lines=8> */
[----:B------:R-:W4:Y:S01]  /*03e0*/  LDG.E R12, desc[UR10][R2.64+0xc] ;  /* 0x00000c0a020c7981 */ /* 0x000f22000c1e1900 */
[----:B------:R-:W-:-:S03]  /*03f0*/  VIADD R16, R11, 0x1 ;  /* 0x000000010b107836 */ /* 0x000fc60000000000 */
[----:B------:R-:W4:Y:S01]  /*0400*/  LDG.E R24, desc[UR10][R2.64+0x1c] ;  /* 0x00001c0a02187981 */ /* 0x000f22000c1e1900 */
[----:B--2--5:R-:W-:-:S03]  /*0410*/  FSETP.GEU.AND P5, PT, R14, R8, PT ;  /* 0x000000080e00720b */ /* 0x024fc60003fae000 */
[----:B------:R-:W2:Y:S01]  /*0420*/  LDG.E R14, desc[UR10][R2.64+0x10] ;  /* 0x0000100a020e7981 */ /* 0x000ea2000c1e1900 */
[----:B---3--:R-:W-:-:S03]  /*0430*/  FSETP.GEU.AND P6, PT, R18, R8, PT ;  /* 0x000000081200720b */ /* 0x008fc60003fce000 */
[----:B------:R-:W3:Y:S06]  /*0440*/  LDG.E R18, desc[UR10][R2.64+0x18] ;  /* 0x0000180a02127981 */ /* 0x000eec000c1e1900 */
[----:B------:R-:W-:Y:S02]  /*0450*/  @P5 IMAD.MOV R16, RZ, RZ, R11 ;  /* 0x000000ffff105224 */ /* 0x000fe400078e020b */
[----:B------:R0:W3:Y:S01]  /*0460*/  LDG.E R11, desc[UR10][R2.64+0x14] ;  /* 0x0000140a020b7981 */ /* 0x0000e2000c1e1900 */
[----:B----4-:R-:W-:Y:S01]  /*0470*/  FSETP.GEU.AND P5, PT, R13, R8, PT ;  /* 0x000000080d00720b */ /* 0x010fe20003fae000 */
[C---:B------:R-:W-:Y:S01]  /*0480*/  VIADD R13, R16.reuse, 0x1 ;  /* 0x00000001100d7836 */ /* 0x040fe20000000000 */
[----:B------:R-:W-:-:S02]  /*0490*/  @P6 IADD3 R13, PT, PT, R16, RZ, RZ ;  /* 0x000000ff100d6210 */ /* 0x000fc40007ffe0ff */
[----:B------:R-:W-:-:S03]  /*04a0*/  FSETP.GEU.AND P6, PT, R15, R8, PT ;  /* 0x000000080f00720b */ /* 0x000fc60003fce000 */
[----:B------:R-:W-:-:S06]  /*04b0*/  VIADD R15, R13, 0x1 ;  /* 0x000000010d0f7836 */ /* 0x000fcc0000000000 */
[----:B------:R-:W-:Y:S01]  /*04c0*/  @P5 IMAD.MOV R15, RZ, RZ, R13 ;  /* 0x000000ffff0f5224 */ /* 0x000fe200078e020d */
[----:B------:R-:W-:-:S03]  /*04d0*/  FSETP.GEU.AND P5, PT, R17, R8, PT ;  /* 0x000000081100720b */ /* 0x000fc60003fae000 */
[C---:B------:R-:W-:Y:S01]  /*04e0*/  VIADD R13, R15.reuse, 0x1 ;  /* 0x000000010f0d7836 */ /* 0x040fe20000000000 */
[----:B------:R-:W-:Y:S02]  /*04f0*/  @P6 IADD3 R13, PT, PT, R15, RZ, RZ ;  /* 0x000000ff0f0d6210 */ /* 0x000fe40007ffe0ff */
[----:B------:R-:W-:-:S03]  /*0500*/  FSETP.GEU.AND P6, PT, R19, R8, PT ;  /* 0x000000081300720b */ /* 0x000fc60003fce000 */
[----:B0-----:R-:W-:-:S04]  /*0510*/  VIADD R2, R13, 0x1 ;  /* 0x000000010d027836 */ /* 0x001fc80000000000 */
[----:B------:R-:W-:Y:S01]  /*0520*/  @P5 IMAD.MOV R2, RZ, RZ, R13 ;  /* 0x000000ffff025224 */ /* 0x000fe200078e020d */
[----:B------:R-:W-:-:S03]  /*0530*/  FSETP.GEU.AND P5, PT, R21, R8, PT ;  /* 0x000000081500720b */ /* 0x000fc60003fae000 */
[C---:B------:R-:W-:Y:S02]  /*0540*/  VIADD R3, R2.reuse, 0x1 ;  /* 0x0000000102037836 */ /* 0x040fe40000000000 */
[----:B------:R-:W-:Y:S02]  /*0550*/  @P6 IADD3 R3, PT, PT, R2, RZ, RZ ;  /* 0x000000ff02036210 */ /* 0x000fe40007ffe0ff */
[----:B------:R-:W-:-:S03]  /*0560*/  FSETP.GEU.AND P6, PT, R23, R8, PT ;  /* 0x000000081700720b */ /* 0x000fc60003fce000 */
[----:B------:R-:W-:-:S03]  /*0570*/  VIADD R2, R3, 0x1 ;  /* 0x0000000103027836 */ /* 0x000fc60000000000 */
[----:B------:R-:W-:Y:S01]  /*0580*/  @P5 IMAD.MOV R2, RZ, RZ, R3 ;  /* 0x000000ffff025224 */ /* 0x000fe200078e0203 */
[----:B------:R-:W-:-:S03]  /*0590*/  FSETP.GEU.AND P5, PT, R25, R8, PT ;  /* 0x000000081900720b */ /* 0x000fc60003fae000 */
[----:B------:R-:W-:-:S03]  /*05a0*/  VIADD R3, R2, 0x1 ;  /* 0x0000000102037836 */ /* 0x000fc60000000000 */
[----:B------:R-:W-:Y:S02]  /*05b0*/  @P6 IADD3 R3, PT, PT, R2, RZ, RZ ;  /* 0x000000ff02036210 */ /* 0x000fe40007ffe0ff */
[----:B------:R-:W-:-:S03]  /*05c0*/  FSETP.GEU.AND P6, PT, R27, R8, PT ;  /* 0x000000081b00720b */ /* 0x000fc60003fce000 */
[----:B------:R-:W-:Y:S02]  /*05d0*/  VIADD R2, R3, 0x1 ;  /* 0x0000000103027836 */ /* 0x000fe40000000000 */
[----:B------:R-:W-:Y:S01]  /*05e0*/  @P5 IMAD.MOV R2, RZ, RZ, R3 ;  /* 0x000000ffff025224 */ /* 0x000fe200078e0203 */
[----:B------:R-:W-:-:S03]  /*05f0*/  FSETP.GEU.AND P5, PT, R29, R8, PT ;  /* 0x000000081d00720b */ /* 0x000fc60003fae000 */
[----:B------:R-:W-:-:S04]  /*0600*/  VIADD R3, R2, 0x1 ;  /* 0x0000000102037836 */ /* 0x000fc80000000000 */
[----:B------:R-:W-:Y:S02]  /*0610*/  @P6 IADD3 R3, PT, PT, R2, RZ, RZ ;  /* 0x000000ff02036210 */ /* 0x000fe40007ffe0ff */
[----:B------:R-:W-:-:S03]  /*0620*/  FSETP.GEU.AND P6, PT, R12, R8, PT ;  /* 0x000000080c00720b */ /* 0x000fc60003fce000 */
[----:B------:R-:W-:Y:S02]  /*0630*/  VIADD R2, R3, 0x1 ;  /* 0x0000000103027836 */ /* 0x000fe40000000000 */
[----:B------:R-:W-:-:S04]  /*0640*/  @P5 IMAD.MOV R2, RZ, RZ, R3 ;  /* 0x000000ffff025224 */ /* 0x000fc800078e0203 */
[----:B------:R-:W-:-:S04]  /*0650*/  VIADD R3, R2, 0x1 ;  /* 0x0000000102037836 */ /* 0x000fc80000000000 */
[----:B------:R-:W-:-:S05]  /*0660*/  @P6 IADD3 R3, PT, PT, R2, RZ, RZ ;  /* 0x000000ff02036210 */ /* 0x000fca0007ffe0ff */
[----:B------:R-:W-:Y:S02]  /*0670*/  VIADD R2, R3, 0x1 ;  /* 0x0000000103027836 */ /* 0x000fe40000000000 */
[----:B------:R-:W-:Y:S02]  /*0680*/  VIADD R10, R10, 0x10 ;  /* 0x000000100a0a7836 */ /* 0x000fe40000000000 */
[----:B------:R-:W-:Y:S01]  /*0690*/  VIADD R9, R9, 0x10 ;  /* 0x0000001009097836 */ /* 0x000fe20000000000 */
[-C--:B--2---:R-:W-:Y:S02]  /*06a0*/  FSETP.GEU.AND P5, PT, R14, R8.reuse, PT ;  /* 0x000000080e00720b */ /* 0x084fe40003fae000 */
[----:B---3--:R-:W-:-:S11]  /*06b0*/  FSETP.GEU.AND P6, PT, R11, R8, PT ;  /* 0x000000080b00720b */ /* 0x008fd60003fce000 */
[----:B------:R-:W-:Y:S01]  /*06c0*/  @P5 IMAD.MOV R2, RZ, RZ, R3 ;  /* 0x000000ffff025224 */ /* 0x000fe200078e0203 */
[----:B------:R-:W-:-:S03]  /*06d0*/  FSETP.GEU.AND P5, PT, R18, R8, PT ;  /* 0x000000081200720b */ /* 0x000fc60003fae000 */
[C---:B------:R-:W-:Y:S01]  /*06e0*/  VIADD R3, R2.reuse, 0x1 ;  /* 0x0000000102037836 */ /* 0x040fe20000000000 */
[----:B------:R-:W-:-:S05]  /*06f0*/  @P6 IADD3 R3, PT, PT, R2, RZ, RZ ;  /* 0x000000ff02036210 */ /* 0x000fca0007ffe0ff */
[----:B------:R-:W-:-:S04]  /*0700*/  VIADD R2, R3, 0x1 ;  /* 0x0000000103027836 */ /* 0x000fc80000000000 */
[----:B------:R-:W-:Y:S01]  /*0710*/  @P5 IMAD.MOV R2, RZ, RZ, R3 ;  /* 0x000000ffff025224 */ /* 0x000fe200078e0203 */
[----:B------:R-:W-:Y:S02]  /*0720*/  ISETP.NE.AND P5, PT, R10, RZ, PT ;  /* 0x000000ff0a00720c */ /* 0x000fe40003fa5270 */
[----:B------:R-:W-:Y:S02]  /*0730*/  FSETP.GEU.AND P6, PT, R24, R8, PT ;  /* 0x000000081800720b */ /* 0x000fe40003fce000 */
[----:B------:R-:W-:-:S11]  /*0740*/  IADD3 R11, PT, PT, R2, 0x1, RZ ;  /* 0x00000001020b7810 */ /* 0x000fd60007ffe0ff */
[----:B------:R-:W-:Y:S01]  /*0750*/  @P6 IMAD.MOV R11, RZ, RZ, R2 ;  /* 0x000000ffff0b6224 */ /* 0x000fe200078e0202 */
[----:B------:R-:W-:Y:S06]  /*0760*/  @P5 BRA `(.L_x_4) ;  /* 0xfffffff800e45947 */ /* 0x000fec000383ffff */
.L_x_3:
[----:B------:R-:W-:Y:S05]  /*0770*/  BSYNC.RECONVERGENT B1 ;  /* 0x0000000000017941 */ /* 0x000fea0003800200 */
.L_x_2:
[----:B------:R-:W-:Y:S04]  /*0780*/  BSSY.RECONVERGENT B1, `(.L_x_5) ;  /* 0x0000056000017945 */ /* 0x000fe80003800200 */
[----:B------:R-:W-:Y:S05]  /*0790*/  @!P4 BRA `(.L_x_6) ;  /* 0x000000040050c947 */ /* 0x000fea0003800000 */
[----:B------:R-:W-:Y:S01]  /*07a0*/  BSSY.RECONVERGENT B2, `(.L_x_7) ;  /* 0x0000026000027945 */ /* 0x000fe20003800200 */
[----:B------:R-:W-:-:S03]  /*07b0*/  ISETP.NE.AND P4, PT, R22, RZ, PT ;  /* 0x000000ff1600720c */ /* 0x000fc60003f85270 */
[----:B------:R-:W-:Y:S10]  /*07c0*/  @!P1 BRA `(.L_x_8) ;  /* 0x00000000008c9947 */ /* 0x000ff40003800000 */
[----:B0-----:R-:W0:Y:S02]  /*07d0*/  LDC.64 R2, c[0x0][0x390] ;  /* 0x0000e400ff027b82 */ /* 0x001e240000000a00 */
[----:B0-----:R-:W-:-:S05]  /*07e0*/  IMAD.WIDE R2, R9, 0x4, R2 ;  /* 0x0000000409027825 */ /* 0x001fca00078e0202 */
[----:B------:R-:W2:Y:S04]  /*07f0*/  LDG.E R13, desc[UR10][R2.64] ;  /* 0x0000000a020d7981 */ /* 0x000ea8000c1e1900 */
[----:B------:R-:W3:Y:S04]  /*0800*/  LDG.E R15, desc[UR10][R2.64+0x4] ;  /* 0x0000040a020f7981 */ /* 0x000ee8000c1e1900 */
[----:B------:R-:W4:Y:S04]  /*0810*/  LDG.E R17, desc[UR10][R2.64+0x8] ;  /* 0x0000080a02117981 */ /* 0x000f28000c1e1900 */
[----:B------:R-:W4:Y:S04]  /*0820*/  LDG.E R19, desc[UR10][R2.64+0xc] ;  /* 0x00000c0a02137981 */ /* 0x000f28000c1e1900 */
[----:B------:R-:W4:Y:S04]  /*0830*/  LDG.E R21, desc[UR10][R2.64+0x10] ;  /* 0x0000100a02157981 */ /* 0x000f28000c1e1900 */
[----:B------:R-:W4:Y:S04]  /*0840*/  LDG.E R23, desc[UR10][R2.64+0x14] ;  /* 0x0000140a02177981 */ /* 0x000f28000c1e1900 */
[----:B------:R-:W4:Y:S04]  /*0850*/  LDG.E R25, desc[UR10][R2.64+0x18] ;  /* 0x0000180a02197981 */ /* 0x000f28000c1e1900 */
[----:B------:R0:W4:Y:S01]  /*0860*/  LDG.E R27, desc[UR10][R2.64+0x1c] ;  /* 0x00001c0a021b7981 */ /* 0x000122000c1e1900 */
[----:B------:R-:W-:-:S02]  /*0870*/  VIADD R10, R11, 0x1 ;  /* 0x000000010b0a7836 */ /* 0x000fc40000000000 */
[----:B------:R-:W-:Y:S01]  /*0880*/  VIADD R9, R9, 0x8 ;  /* 0x0000000809097836 */ /* 0x000fe20000000000 */
[-C--:B--2--5:R-:W-:Y:S02]  /*0890*/  FSETP.GEU.AND P6, PT, R13, R8.reuse, PT ;  /* 0x000000080d00720b */ /* 0x0a4fe40003fce000 */
[----:B---3--:R-:W-:-:S11]  /*08a0*/  FSETP.GEU.AND P5, PT, R15, R8, PT ;  /* 0x000000080f00720b */ /* 0x008fd60003fae000 */
[----:B------:R-:W-:Y:S02]  /*08b0*/  @P6 IADD3 R10, PT, PT, R11, RZ, RZ ;  /* 0x000000ff0b0a6210 */ /* 0x000fe40007ffe0ff */
[----:B----4-:R-:W-:-:S03]  /*08c0*/  FSETP.GEU.AND P6, PT, R17, R8, PT ;  /* 0x000000081100720b */ /* 0x010fc60003fce000 */
[----:B------:R-:W-:Y:S02]  /*08d0*/  VIADD R11, R10, 0x1 ;  /* 0x000000010a0b7836 */ /* 0x000fe40000000000 */
[----:B------:R-:W-:Y:S01]  /*08e0*/  @P5 IMAD.MOV R11, RZ, RZ, R10 ;  /* 0x000000ffff0b5224 */ /* 0x000fe200078e020a */
[----:B------:R-:W-:-:S03]  /*08f0*/  FSETP.GEU.AND P5, PT, R19, R8, PT ;  /* 0x000000081300720b */ /* 0x000fc60003fae000 */
[----:B------:R-:W-:-:S04]  /*0900*/  VIADD R10, R11, 0x1 ;  /* 0x000000010b0a7836 */ /* 0x000fc80000000000 */
[----:B------:R-:W-:Y:S02]  /*0910*/  @P6 IADD3 R10, PT, PT, R11, RZ, RZ ;  /* 0x000000ff0b0a6210 */ /* 0x000fe40007ffe0ff */
[----:B------:R-:W-:-:S03]  /*0920*/  FSETP.GEU.AND P6, PT, R21, R8, PT ;  /* 0x000000081500720b */ /* 0x000fc60003fce000 */
[----:B0-----:R-:W-:Y:S02]  /*0930*/  VIADD R2, R10, 0x1 ;  /* 0x000000010a027836 */ /* 0x001fe40000000000 */
[----:B------:R-:W-:Y:S01]  /*0940*/  @P5 IMAD.MOV R2, RZ, RZ, R10 ;  /* 0x000000ffff025224 */ /* 0x000fe200078e020a */
[----:B------:R-:W-:-:S03]  /*0950*/  FSETP.GEU.AND P5, PT, R23, R8, PT ;  /* 0x000000081700720b */ /* 0x000fc60003fae000 */
[----:B------:R-:W-:-:S04]  /*0960*/  VIADD R3, R2, 0x1 ;  /* 0x0000000102037836 */ /* 0x000fc80000000000 */
[----:B------:R-:W-:Y:S02]  /*0970*/  @P6 IADD3 R3, PT, PT, R2, RZ, RZ ;  /* 0x000000ff02036210 */ /* 0x000fe40007ffe0ff */
[----:B------:R-:W-:-:S03]  /*0980*/  FSETP.GEU.AND P6, PT, R25, R8, PT ;  /* 0x000000081900720b */ /* 0x000fc60003fce000 */
[----:B------:R-:W-:Y:S02]  /*0990*/  VIADD R2, R3, 0x1 ;  /* 0x0000000103027836 */ /* 0x000fe40000000000 */
[----:B------:R-:W-:Y:S01]  /*09a0*/  @P5 IMAD.MOV R2, RZ, RZ, R3 ;  /* 0x000000ffff025224 */ /* 0x000fe200078e0203 */
[----:B------:R-:W-:-:S03]  /*09b0*/  FSETP.GEU.AND P5, PT, R27, R8, PT ;  /* 0x000000081b00720b */ /* 0x000fc60003fae000 */
[----:B------:R-:W-:-:S04]  /*09c0*/  VIADD R3, R2, 0x1 ;  /* 0x0000000102037836 */ /* 0x000fc80000000000 */
[----:B------:R-:W-:-:S05]  /*09d0*/  @P6 IADD3 R3, PT, PT, R2, RZ, RZ ;  /* 0x000000ff02036210 */ /* 0x000fca0007ffe0ff */
[----:B------:R-:W-:Y:S02]  /*09e0*/  VIADD R11, R3, 0x1 ;  /* 0x00000001030b7836 */ /* 0x000fe40000000000 */
[----:B------:R-:W-:-:S07]  /*09f0*/  @P5 IMAD.MOV R11, RZ, RZ, R3 ;  /* 0x000000ffff0b5224 */ /* 0x000fce00078e0203 */
.L_x_8:
[----:B------:R-:W-:Y:S05]  /*0a00*/  BSYNC.RECONVERGENT B2 ;  /* 0x0000000000027941 */ /* 0x000fea0003800200 */
.L_x_7:
[----:B------:R-:W-:Y:S05]  /*0a10*/  @!P4 BRA `(.L_x_6) ;  /* 0x0000000000b0c947 */ /* 0x000fea0003800000 */
[----:B------:R-:W-:Y:S04]  /*0a20*/  BSSY.RECONVERGENT B2, `(.L_x_9) ;  /* 0x0000015000027945 */ /* 0x000fe80003800200 */
[----:B------:R-:W-:Y:S05]  /*0a30*/  @!P2 BRA `(.L_x_10) ;  /* 0x00000000004ca947 */ /* 0x000fea0003800000 */
[----:B0-----:R-:W0:Y:S02]  /*0a40*/  LDC.64 R2, c[0x0][0x390] ;  /* 0x0000e400ff027b82 */ /* 0x001e240000000a00 */
[----:B0-----:R-:W-:-:S05]  /*0a50*/  IMAD.WIDE R2, R9, 0x4, R2 ;  /* 0x0000000409027825 */ /* 0x001fca00078e0202 */
[----:B------:R-:W2:Y:S04]  /*0a60*/  LDG.E R13, desc[UR10][R2.64] ;  /* 0x0000000a020d7981 */ /* 0x000ea8000c1e1900 */
[----:B------:R-:W3:Y:S04]  /*0a70*/  LDG.E R15, desc[UR10][R2.64+0x4] ;  /* 0x0000040a020f7981 */ /* 0x000ee8000c1e1900 */
[----:B------:R-:W4:Y:S04]  /*0a80*/  LDG.E R17, desc[UR10][R2.64+0x8] ;  /* 0x0000080a02117981 */ /* 0x000f28000c1e1900 */
[----:B------:R-:W4:Y:S01]  /*0a90*/  LDG.E R19, desc[UR10][R2.64+0xc] ;  /* 0x00000c0a02137981 */ /* 0x000f22000c1e1900 */
[----:B------:R-:W-:-:S02]  /*0aa0*/  IADD3 R10, PT, PT, R11, 0x1, RZ ;  /* 0x000000010b0a7810 */ /* 0x000fc40007ffe0ff */
[----:B------:R-:W-:Y:S02]  /*0ab0*/  IADD3 R9, PT, PT, R9, 0x4, RZ ;  /* 0x0000000409097810 */ /* 0x000fe40007ffe0ff */
[-C--:B--2--5:R-:W-:Y:S02]  /*0ac0*/  FSETP.GEU.AND P4, PT, R13, R8.reuse, PT ;  /* 0x000000080d00720b */ /* 0x0a4fe40003f8e000 */
[----:B---3--:R-:W-:-:S11]  /*0ad0*/  FSETP.GEU.AND P5, PT, R15, R8, PT ;  /* 0x000000080f00720b */ /* 0x008fd60003fae000 */
[----:B------:R-:W-:Y:S01]  /*0ae0*/  @P4 IMAD.MOV R10, RZ, RZ, R11 ;  /* 0x000000ffff0a4224 */ /* 0x000fe200078e020b */
[----:B----4-:R-:W-:-:S03]  /*0af0*/  FSETP.GEU.AND P4, PT, R17, R8, PT ;  /* 0x000000081100720b */ /* 0x010fc60003f8e000 */
[----:B------:R-:W-:Y:S02]  /*0b00*/  VIADD R11, R10, 0x1 ;  /* 0x000000010a0b7836 */ /* 0x000fe40000000000 */
[----:B------:R-:W-:Y:S01]  /*0b10*/  @P5 IMAD.MOV R11, RZ, RZ, R10 ;  /* 0x000000ffff0b5224 */ /* 0x000fe200078e020a */
[----:B------:R-:W-:-:S04]  /*0b20*/  FSETP.GEU.AND P5, PT, R19, R8, PT ;  /* 0x000000081300720b */ /* 0x000fc80003fae000 */
[----:B------:R-:W-:-:S03]  /*0b30*/  IADD3 R10, PT, PT, R11, 0x1, RZ ;  /* 0x000000010b0a7810 */ /* 0x000fc60007ffe0ff */
[----:B------:R-:W-:-:S04]  /*0b40*/  @P4 IMAD.MOV R10, RZ, RZ, R11 ;  /* 0x000000ffff0a4224 */ /* 0x000fc800078e020b */
[----:B------:R-:W-:Y:S02]  /*0b50*/  VIADD R11, R10, 0x1 ;  /* 0x000000010a0b7836 */ /* 0x000fe40000000000 */
[----:B------:R-:W-:-:S07]  /*0b60*/  @P5 IMAD.MOV R11, RZ, RZ, R10 ;  /* 0x000000ffff0b5224 */ /* 0x000fce00078e020a */
.L_x_10:
[----:B------:R-:W-:Y:S05]  /*0b70*/  BSYNC.RECONVERGENT B2 ;  /* 0x0000000000027941 */ /* 0x000fea0003800200 */
.L_x_9:
[----:B------:R-:W-:-:S13]  /*0b80*/  ISETP.NE.AND P4, PT, R5, RZ, PT ;  /* 0x000000ff0500720c */ /* 0x000fda0003f85270 */
[----:B------:R-:W-:Y:S05]  /*0b90*/  @!P4 BRA `(.L_x_6) ;  /* 0x000000000050c947 */ /* 0x000fea0003800000 */
[----:B0-----:R-:W0:Y:S02]  /*0ba0*/  LDC.64 R2, c[0x0][0x390] ;  /* 0x0000e400ff027b82 */ /* 0x001e240000000a00 */
[----:B0-----:R-:W-:-:S05]  /*0bb0*/  IMAD.WIDE R2, R9, 0x4, R2 ;  /* 0x0000000409027825 */ /* 0x001fca00078e0202 */
[----:B------:R-:W2:Y:S01]  /*0bc0*/  LDG.E R9, desc[UR10][R2.64] ;  /* 0x0000000a02097981 */ /* 0x000ea2000c1e1900 */
[----:B------:R-:W-:Y:S02]  /*0bd0*/  ISETP.NE.AND P5, PT, R5, 0x1, PT ;  /* 0x000000010500780c */ /* 0x000fe40003fa5270 */
[----:B--2--5:R-:W-:Y:S01]  /*0be0*/  FSETP.GEU.AND P4, PT, R9, R8, PT ;  /* 0x000000080900720b */ /* 0x024fe20003f8e000 */
[----:B------:R-:W-:-:S12]  /*0bf0*/  VIADD R9, R11, 0x1 ;  /* 0x000000010b097836 */ /* 0x000fd80000000000 */
[----:B------:R-:W-:-:S05]  /*0c00*/  @P4 IADD3 R9, PT, PT, R11, RZ, RZ ;  /* 0x000000ff0b094210 */ /* 0x000fca0007ffe0ff */
[----:B------:R-:W-:Y:S01]  /*0c10*/  IMAD.MOV.U32 R11, RZ, RZ, R9 ;  /* 0x000000ffff0b7224 */ /* 0x000fe200078e0009 */
[----:B------:R-:W-:Y:S06]  /*0c20*/  @!P5 BRA `(.L_x_6) ;  /* 0x00000000002cd947 */ /* 0x000fec0003800000 */
[----:B------:R-:W-:Y:S01]  /*0c30*/  ISETP.NE.AND P5, PT, R5, 0x2, PT ;  /* 0x000000020500780c */ /* 0x000fe20003fa5270 */
[----:B------:R-:W2:-:S12]  /*0c40*/  LDG.E R9, desc[UR10][R2.64+0x4] ;  /* 0x0000040a02097981 */ /* 0x000e98000c1e1900 */
[----:B------:R-:W3:Y:S01]  /*0c50*/  @P5 LDG.E R13, desc[UR10][R2.64+0x8] ;  /* 0x0000080a020d5981 */ /* 0x000ee2000c1e1900 */
[-C--:B--2---:R-:W-:Y:S01]  /*0c60*/  FSETP.GEU.AND P4, PT, R9, R8.reuse, PT ;  /* 0x000000080900720b */ /* 0x084fe20003f8e000 */
[----:B------:R-:W-:Y:S01]  /*0c70*/  VIADD R9, R11, 0x1 ;  /* 0x000000010b097836 */ /* 0x000fe20000000000 */
[----:B---3--:R-:W-:-:S11]  /*0c80*/  FSETP.GEU.AND P6, PT, R13, R8, P5 ;  /* 0x000000080d00720b */ /* 0x008fd60002fce000 */
[----:B------:R-:W-:-:S05]  /*0c90*/  @P4 IADD3 R9, PT, PT, R11, RZ, RZ ;  /* 0x000000ff0b094210 */ /* 0x000fca0007ffe0ff */
[----:B------:R-:W-:-:S04]  /*0ca0*/  IMAD.MOV.U32 R11, RZ, RZ, R9 ;  /* 0x000000ffff0b7224 */ /* 0x000fc800078e0009 */
[C---:B------:R-:W-:Y:S01]  /*0cb0*/  @P5 VIADD R8, R11.reuse, 0x1 ;  /* 0x000000010b085836 */ /* 0x040fe20000000000 */
[----:B------:R-:W-:-:S05]  /*0cc0*/  @P6 IADD3 R8, PT, PT, R11, RZ, RZ ;  /* 0x000000ff0b086210 */ /* 0x000fca0007ffe0ff */
[----:B------:R-:W-:-:S07]  /*0cd0*/  @P5 IMAD.MOV.U32 R11, RZ, RZ, R8 ;  /* 0x000000ffff0b5224 */ /* 0x000fce00078e0008 */
.L_x_6:
[----:B------:R-:W-:Y:S05]  /*0ce0*/  BSYNC.RECONVERGENT B1 ;  /* 0x0000000000017941 */ /* 0x000fea0003800200 */
.L_x_5:
[----:B------:R-:W-:-:S07]  /*0cf0*/  I2FP.F32.U32 R11, R11 ;  /* 0x0000000b000b7245 */ /* 0x000fce0000201000 */
.L_x_1:
[----:B------:R-:W-:Y:S05]  /*0d00*/  BSYNC.RECONVERGENT B0 ;  /* 0x0000000000007941 */ /* 0x000fea0003800200 */
.L_x_0:
[----:B0-----:R-:W0:Y:S02]  /*0d10*/  LDC.64 R2, c[0x0][0x398] ;  /* 0x0000e600ff027b82 */ /* 0x001e240000000a00 */
[----:B0-----:R-:W-:-:S05]  /*0d20*/  IMAD.WIDE R2, R7, 0x4, R2 ;  /* 0x0000000407027825 */ /* 0x001fca00078e0202 */
[----:B------:R0:W-:Y:S01]  /*0d30*/  STG.E desc[UR10][R2.64], R11 ;  /* 0x0000000b02007986 */ /* 0x0001e2000c10190a */
[----:B------:R-:W-:Y:S05]  /*0d40*/  @!P3 BRA `(.L_x_11) ;  /* 0xfffffff40020b947 */ /* 0x000fea000383ffff */
[----:B------:R-:W-:Y:S05]  /*0d50*/  EXIT ;  /* 0x000000000000794d */ /* 0x000fea0003800000 */
.L_x_12:
[----:B------:R-:W-:-:S00]  /*0d60*/  BRA `(.L_x_12) ;  /* 0xfffffffc00fc7947 */ /* 0x000fc0000383ffff */
[----:B------:R-:W-:-:S00]  /*0d70*/  NOP ;  /* 0x0000000000007918 */ /* 0x000fc00000000000 */
        /* <DEDUP_REMOVED lines=8> */
.L_x_13:


//--------------------- .nv.shared.reserved.0     --------------------------
	.section	.nv.shared.reserved.0,"aw",@nobits
	.weak		__nv_reservedSMEM_offset_0_alias
	.size		__nv_reservedSMEM_offset_0_alias, 0, 64
	.other		__nv_reservedSMEM_offset_0_alias,@"STO_CUDA_RESERVED_SHARED STV_DEFAULT"
__nv_reservedSMEM_offset_0_alias:
	.zero		0
	.zero		64


//--------------------- .nv.constant0.binomial_float --------------------------
	.section	.nv.constant0.binomial_float,"a",@progbits
	.sectionflags	@""
	.align	4
.nv.constant0.binomial_float:
	.zero		936


//--------------------- SYMBOLS --------------------------

	.type		.nv.reservedSmem.offset0,@object
	.size		.nv.reservedSmem.offset0,0x4
